//
// Generated by NVIDIA NVVM Compiler
//
// Compiler Build ID: CL-36424714
// Cuda compilation tools, release 13.0, V13.0.88
// Based on NVVM 20.0.0
//

.version 9.0
.target sm_100
.address_size 64

	// .globl	_Z4axpyIfEvT_PS0_S1_

.visible .entry _Z4axpyIfEvT_PS0_S1_(
	.param .f32 _Z4axpyIfEvT_PS0_S1__param_0,
	.param .u64 .ptr .align 1 _Z4axpyIfEvT_PS0_S1__param_1,
	.param .u64 .ptr .align 1 _Z4axpyIfEvT_PS0_S1__param_2
)
{
	.reg .b32 	%r<2>;
	.reg .b32 	%f<4>;
	.reg .b64 	%rd<8>;

	ld.param.f32 	%f1, [_Z4axpyIfEvT_PS0_S1__param_0];
	ld.param.u64 	%rd1, [_Z4axpyIfEvT_PS0_S1__param_1];
	ld.param.u64 	%rd2, [_Z4axpyIfEvT_PS0_S1__param_2];
	cvta.to.global.u64 	%rd3, %rd2;
	cvta.to.global.u64 	%rd4, %rd1;
	mov.u32 	%r1, %tid.x;
	mul.wide.u32 	%rd5, %r1, 4;
	add.s64 	%rd6, %rd4, %rd5;
	ld.global.f32 	%f2, [%rd6];
	mul.f32 	%f3, %f1, %f2;
	add.s64 	%rd7, %rd3, %rd5;
	st.global.f32 	[%rd7], %f3;
	ret;

}


// ===== COMPILED SASS (sm_100) =====

	.target	sm_100

	.elftype	@"ET_EXEC"


//--------------------- .note.nv.tkinfo           --------------------------
	.section	.note.nv.tkinfo,"",@"SHT_NOTE"
	.sectionflags	@"SHF_NOTE_NV_TKINFO"
	.tkinfo
        /*0018*/ 	.word	0x00000002
        /*0030*/ 	.string	""
        /*0030*/ 	.string	"ptxas"
        /*0030*/ 	.string	"Cuda compilation tools, release 13.0, V13.0.88"
        /*0030*/ 	.string	"Build cuda_13.0.r13.0/compiler.36424714_0"
        /*0030*/ 	.string	"-arch sm_100 -m 64 "



//--------------------- .note.nv.cuinfo           --------------------------
	.section	.note.nv.cuinfo,"",@"SHT_NOTE"
	.sectionflags	@"SHF_NOTE_NV_CUINFO"
        /*0018*/ 	.short	0x0002
        /*001a*/ 	.short	0x0064
        /*001c*/ 	.short	0x0082
	.zero		2


//--------------------- .nv.info                  --------------------------
	.section	.nv.info,"",@"SHT_CUDA_INFO"
	.align	4


	//----- nvinfo : EIATTR_REGCOUNT
	.align		4
        /*0000*/ 	.byte	0x04, 0x2f
        /*0002*/ 	.short	(.L_1 - .L_0)
	.align		4
.L_0:
        /*0004*/ 	.word	index@(_Z4axpyIfEvT_PS0_S1_)
        /*0008*/ 	.word	0x0000000a


	//----- nvinfo : EIATTR_FRAME_SIZE
	.align		4
.L_1:
        /*000c*/ 	.byte	0x04, 0x11
        /*000e*/ 	.short	(.L_3 - .L_2)
	.align		4
.L_2:
        /*0010*/ 	.word	index@(_Z4axpyIfEvT_PS0_S1_)
        /*0014*/ 	.word	0x00000000


	//----- nvinfo : EIATTR_MIN_STACK_SIZE
	.align		4
.L_3:
        /*0018*/ 	.byte	0x04, 0x12
        /*001a*/ 	.short	(.L_5 - .L_4)
	.align		4
.L_4:
        /*001c*/ 	.word	index@(_Z4axpyIfEvT_PS0_S1_)
        /*0020*/ 	.word	0x00000000
.L_5:


//--------------------- .nv.compat                --------------------------
	.section	.nv.compat,"",@"SHT_CUDA_COMPAT_INFO"
	.align	4
        /*0000*/ 	.byte	0x02, 0x09, 0x00, 0x00, 0x02, 0x02, 0x01, 0x00, 0x02, 0x05, 0x05, 0x00, 0x03, 0x07, 0x01, 0x01
        /*0010*/ 	.byte	0x02, 0x03, 0x00, 0x00, 0x02, 0x06, 0x01, 0x00, 0x04, 0x0b, 0x08, 0x00, 0x09, 0x00, 0x00, 0x00
        /*0020*/ 	.byte	0x00, 0x00, 0x00, 0x00


//--------------------- .nv.info._Z4axpyIfEvT_PS0_S1_ --------------------------
	.section	.nv.info._Z4axpyIfEvT_PS0_S1_,"",@"SHT_CUDA_INFO"
	.sectionflags	@""
	.align	4


	//----- nvinfo : EIATTR_CUDA_API_VERSION
	.align		4
        /*0000*/ 	.byte	0x04, 0x37
        /*0002*/ 	.short	(.L_7 - .L_6)
.L_6:
        /*0004*/ 	.word	0x00000082


	//----- nvinfo : EIATTR_KPARAM_INFO
	.align		4
.L_7:
        /*0008*/ 	.byte	0x04, 0x17
        /*000a*/ 	.short	(.L_9 - .L_8)
.L_8:
        /*000c*/ 	.word	0x00000000
        /*0010*/ 	.short	0x0002
        /*0012*/ 	.short	0x0010
        /*0014*/ 	.byte	0x00, 0xf5, 0x21, 0x00


	//----- nvinfo : EIATTR_KPARAM_INFO
	.align		4
.L_9:
        /*0018*/ 	.byte	0x04, 0x17
        /*001a*/ 	.short	(.L_11 - .L_10)
.L_10:
        /*001c*/ 	.word	0x00000000
        /*0020*/ 	.short	0x0001
        /*0022*/ 	.short	0x0008
        /*0024*/ 	.byte	0x00, 0xf5, 0x21, 0x00


	//----- nvinfo : EIATTR_KPARAM_INFO
	.align		4
.L_11:
        /*0028*/ 	.byte	0x04, 0x17
        /*002a*/ 	.short	(.L_13 - .L_12)
.L_12:
        /*002c*/ 	.word	0x00000000
        /*0030*/ 	.short	0x0000
        /*0032*/ 	.short	0x0000
        /*0034*/ 	.byte	0x00, 0xf0, 0x11, 0x00


	//----- nvinfo : EIATTR_SPARSE_MMA_MASK
	.align		4
.L_13:
        /*0038*/ 	.byte	0x03, 0x50
        /*003a*/ 	.short	0x0000


	//----- nvinfo : EIATTR_MAXREG_COUNT
	.align		4
        /*003c*/ 	.byte	0x03, 0x1b
        /*003e*/ 	.short	0x00ff


	//----- nvinfo : EIATTR_MERCURY_ISA_VERSION
	.align		4
        /*0040*/ 	.byte	0x03, 0x5f
        /*0042*/ 	.short	0x0101


	//----- nvinfo : EIATTR_VRC_CTA_INIT_COUNT
	.align		4
        /*0044*/ 	.byte	0x02, 0x4a
	.zero		1
	.zero		1


	//----- nvinfo : EIATTR_EXIT_INSTR_OFFSETS
	.align		4
        /*0048*/ 	.byte	0x04, 0x1c
        /*004a*/ 	.short	(.L_15 - .L_14)


	//   ....[0]....
.L_14:
        /*004c*/ 	.word	0x000000b0


	//----- nvinfo : EIATTR_CBANK_PARAM_SIZE
	.align		4
.L_15:
        /*0050*/ 	.byte	0x03, 0x19
        /*0052*/ 	.short	0x0018


	//----- nvinfo : EIATTR_PARAM_CBANK
	.align		4
        /*0054*/ 	.byte	0x04, 0x0a
        /*0056*/ 	.short	(.L_17 - .L_16)
	.align		4
.L_16:
        /*0058*/ 	.word	index@(.nv.constant0._Z4axpyIfEvT_PS0_S1_)
        /*005c*/ 	.short	0x0380
        /*005e*/ 	.short	0x0018


	//----- nvinfo : EIATTR_SW_WAR
	.align		4
.L_17:
        /*0060*/ 	.byte	0x04, 0x36
        /*0062*/ 	.short	(.L_19 - .L_18)
.L_18:
        /*0064*/ 	.word	0x00000008
.L_19:


//--------------------- .nv.callgraph             --------------------------
	.section	.nv.callgraph,"",@"SHT_CUDA_CALLGRAPH"
	.align	4
	.sectionentsize	8
	.align		4
        /*0000*/ 	.word	0x00000000
	.align		4
        /*0004*/ 	.word	0xffffffff
	.align		4
        /*0008*/ 	.word	0x00000000
	.align		4
        /*000c*/ 	.word	0xfffffffe
	.align		4
        /*0010*/ 	.word	0x00000000
	.align		4
        /*0014*/ 	.word	0xfffffffd
	.align		4
        /*0018*/ 	.word	0x00000000
	.align		4
        /*001c*/ 	.word	0xfffffffc


//--------------------- .text._Z4axpyIfEvT_PS0_S1_ --------------------------
	.section	.text._Z4axpyIfEvT_PS0_S1_,"ax",@progbits
	.align	128
        .global         _Z4axpyIfEvT_PS0_S1_
        .type           _Z4axpyIfEvT_PS0_S1_,@function
        .size           _Z4axpyIfEvT_PS0_S1_,(.L_x_1 - _Z4axpyIfEvT_PS0_S1_)
        .other          _Z4axpyIfEvT_PS0_S1_,@"STO_CUDA_ENTRY STV_DEFAULT"
_Z4axpyIfEvT_PS0_S1_:
.text._Z4axpyIfEvT_PS0_S1_:
[----:B------:R-:W-:Y:S01]  /*0000*/  LDC R1, c[0x0][0x37c] ;  /* 0x0000df00ff017b82 */ /* 0x000fe20000000800 */
[----:B------:R-:W0:Y:S07]  /*0010*/  S2R R7, SR_TID.X ;  /* 0x0000000000077919 */ /* 0x000e2e0000002100 */
[----:B------:R-:W0:Y:S01]  /*0020*/  LDC.64 R2, c[0x0][0x388] ;  /* 0x0000e200ff027b82 */ /* 0x000e220000000a00 */
[----:B------:R-:W1:Y:S01]  /*0030*/  LDCU.64 UR4, c[0x0][0x358] ;  /* 0x00006b00ff0477ac */ /* 0x000e620008000a00 */
[----:B------:R-:W2:Y:S06]  /*0040*/  LDCU UR6, c[0x0][0x380] ;  /* 0x00007000ff0677ac */ /* 0x000eac0008000800 */
[----:B------:R-:W3:Y:S01]  /*0050*/  LDC.64 R4, c[0x0][0x390] ;  /* 0x0000e400ff047b82 */ /* 0x000ee20000000a00 */
[----:B0-----:R-:W-:-:S06]  /*0060*/  IMAD.WIDE.U32 R2, R7, 0x4, R2 ;  /* 0x0000000407027825 */ /* 0x001fcc00078e0002 */
[----:B-1----:R-:W2:Y:S01]  /*0070*/  LDG.E R2, desc[UR4][R2.64] ;  /* 0x0000000402027981 */ /* 0x002ea2000c1e1900 */
[----:B---3--:R-:W-:-:S04]  /*0080*/  IMAD.WIDE.U32 R4, R7, 0x4, R4 ;  /* 0x0000000407047825 */ /* 0x008fc800078e0004 */
[----:B--2---:R-:W-:-:S05]  /*0090*/  FMUL R7, R2, UR6 ;  /* 0x0000000602077c20 */ /* 0x004fca0008400000 */
[----:B------:R-:W-:Y:S01]  /*00a0*/  STG.E desc[UR4][R4.64], R7 ;  /* 0x0000000704007986 */ /* 0x000fe2000c101904 */
[----:B------:R-:W-:Y:S05]  /*00b0*/  EXIT ;  /* 0x000000000000794d */ /* 0x000fea0003800000 */
.L_x_0:
[----:B------:R-:W-:-:S00]  /*00c0*/  BRA `(.L_x_0) ;  /* 0xfffffffc00fc7947 */ /* 0x000fc0000383ffff */
[----:B------:R-:W-:-:S00]  /*00d0*/  NOP ;  /* 0x0000000000007918 */ /* 0x000fc00000000000 */
        /* <DEDUP_REMOVED lines=10> */
.L_x_1:


//--------------------- .nv.shared.reserved.0     --------------------------
	.section	.nv.shared.reserved.0,"aw",@nobits
	.weak		__nv_reservedSMEM_offset_0_alias
	.size		__nv_reservedSMEM_offset_0_alias, 0, 64
	.other		__nv_reservedSMEM_offset_0_alias,@"STO_CUDA_RESERVED_SHARED STV_DEFAULT"
__nv_reservedSMEM_offset_0_alias:
	.zero		0
	.zero		64


//--------------------- .nv.constant0._Z4axpyIfEvT_PS0_S1_ --------------------------
	.section	.nv.constant0._Z4axpyIfEvT_PS0_S1_,"a",@progbits
	.sectionflags	@""
	.align	4
.nv.constant0._Z4axpyIfEvT_PS0_S1_:
	.zero		920


//--------------------- SYMBOLS --------------------------

	.type		.nv.reservedSmem.offset0,@object
	.size		.nv.reservedSmem.offset0,0x4
